//
// Generated by NVIDIA NVVM Compiler
//
// Compiler Build ID: CL-36424714
// Cuda compilation tools, release 13.0, V13.0.88
// Based on NVVM 20.0.0
//

.version 9.0
.target sm_100
.address_size 64

	// .globl	_Z5hellov
.extern .func  (.param .b32 func_retval0) vprintf
(
	.param .b64 vprintf_param_0,
	.param .b64 vprintf_param_1
)
;
.global .align 1 .b8 $str[38] = {72, 101, 108, 108, 111, 32, 87, 111, 114, 108, 100, 33, 32, 73, 32, 97, 109, 32, 116, 104, 114, 101, 97, 100, 32, 105, 110, 32, 98, 108, 111, 99, 107, 32, 37, 100, 10};

.visible .entry _Z5hellov()
{
	.local .align 8 .b8 	__local_depot0[8];
	.reg .b64 	%SP;
	.reg .b64 	%SPL;
	.reg .b32 	%r<4>;
	.reg .b64 	%rd<5>;

	mov.u64 	%SPL, __local_depot0;
	cvta.local.u64 	%SP, %SPL;
	add.u64 	%rd1, %SP, 0;
	add.u64 	%rd2, %SPL, 0;
	mov.u32 	%r1, %ctaid.x;
	st.local.u32 	[%rd2], %r1;
	mov.u64 	%rd3, $str;
	cvta.global.u64 	%rd4, %rd3;
	{ // callseq 0, 0
	.param .b64 param0;
	st.param.b64 	[param0], %rd4;
	.param .b64 param1;
	st.param.b64 	[param1], %rd1;
	.param .b32 retval0;
	call.uni (retval0), 
	vprintf, 
	(
	param0, 
	param1
	);
	ld.param.b32 	%r2, [retval0];
	} // callseq 0
	ret;

}


// ===== COMPILED SASS (sm_100) =====

	.target	sm_100

	.elftype	@"ET_EXEC"


//--------------------- .note.nv.tkinfo           --------------------------
	.section	.note.nv.tkinfo,"",@"SHT_NOTE"
	.sectionflags	@"SHF_NOTE_NV_TKINFO"
	.tkinfo
        /*0018*/ 	.word	0x00000002
        /*0030*/ 	.string	""
        /*0030*/ 	.string	"ptxas"
        /*0030*/ 	.string	"Cuda compilation tools, release 13.0, V13.0.88"
        /*0030*/ 	.string	"Build cuda_13.0.r13.0/compiler.36424714_0"
        /*0030*/ 	.string	"-arch sm_100 -m 64 "



//--------------------- .note.nv.cuinfo           --------------------------
	.section	.note.nv.cuinfo,"",@"SHT_NOTE"
	.sectionflags	@"SHF_NOTE_NV_CUINFO"
        /*0018*/ 	.short	0x0002
        /*001a*/ 	.short	0x0064
        /*001c*/ 	.short	0x0082
	.zero		2


//--------------------- .nv.info                  --------------------------
	.section	.nv.info,"",@"SHT_CUDA_INFO"
	.align	4


	//----- nvinfo : EIATTR_REGCOUNT
	.align		4
        /*0000*/ 	.byte	0x04, 0x2f
        /*0002*/ 	.short	(.L_2 - .L_1)
	.align		4
.L_1:
        /*0004*/ 	.word	index@(_Z5hellov)
        /*0008*/ 	.word	0x00000018


	//----- nvinfo : EIATTR_FRAME_SIZE
	.align		4
.L_2:
        /*000c*/ 	.byte	0x04, 0x11
        /*000e*/ 	.short	(.L_4 - .L_3)
	.align		4
.L_3:
        /*0010*/ 	.word	index@(_Z5hellov)
        /*0014*/ 	.word	0x00000008


	//----- nvinfo : EIATTR_MIN_STACK_SIZE
	.align		4
.L_4:
        /*0018*/ 	.byte	0x04, 0x12
        /*001a*/ 	.short	(.L_6 - .L_5)
	.align		4
.L_5:
        /*001c*/ 	.word	index@(_Z5hellov)
        /*0020*/ 	.word	0x00000008
.L_6:


//--------------------- .nv.compat                --------------------------
	.section	.nv.compat,"",@"SHT_CUDA_COMPAT_INFO"
	.align	4
        /*0000*/ 	.byte	0x02, 0x09, 0x00, 0x00, 0x02, 0x02, 0x01, 0x00, 0x02, 0x05, 0x05, 0x00, 0x03, 0x07, 0x01, 0x01
        /*0010*/ 	.byte	0x02, 0x03, 0x00, 0x00, 0x02, 0x06, 0x01, 0x00, 0x04, 0x0b, 0x08, 0x00, 0x09, 0x00, 0x00, 0x00
        /*0020*/ 	.byte	0x00, 0x00, 0x00, 0x00


//--------------------- .nv.info._Z5hellov        --------------------------
	.section	.nv.info._Z5hellov,"",@"SHT_CUDA_INFO"
	.sectionflags	@""
	.align	4


	//----- nvinfo : EIATTR_CUDA_API_VERSION
	.align		4
        /*0000*/ 	.byte	0x04, 0x37
        /*0002*/ 	.short	(.L_8 - .L_7)
.L_7:
        /*0004*/ 	.word	0x00000082


	//----- nvinfo : EIATTR_SPARSE_MMA_MASK
	.align		4
.L_8:
        /*0008*/ 	.byte	0x03, 0x50
        /*000a*/ 	.short	0x0000


	//----- nvinfo : EIATTR_MAXREG_COUNT
	.align		4
        /*000c*/ 	.byte	0x03, 0x1b
        /*000e*/ 	.short	0x00ff


	//----- nvinfo : EIATTR_EXTERNS
	.align		4
        /*0010*/ 	.byte	0x04, 0x0f
        /*0012*/ 	.short	(.L_10 - .L_9)


	//   ....[0]....
	.align		4
.L_9:
        /*0014*/ 	.word	index@(vprintf)


	//----- nvinfo : EIATTR_MERCURY_ISA_VERSION
	.align		4
.L_10:
        /*0018*/ 	.byte	0x03, 0x5f
        /*001a*/ 	.short	0x0101


	//----- nvinfo : EIATTR_VRC_CTA_INIT_COUNT
	.align		4
        /*001c*/ 	.byte	0x02, 0x4a
	.zero		1
	.zero		1


	//----- nvinfo : EIATTR_SYSCALL_OFFSETS
	.align		4
        /*0020*/ 	.byte	0x04, 0x46
        /*0022*/ 	.short	(.L_12 - .L_11)


	//   ....[0]....
.L_11:
        /*0024*/ 	.word	0x000000e0


	//----- nvinfo : EIATTR_EXIT_INSTR_OFFSETS
	.align		4
.L_12:
        /*0028*/ 	.byte	0x04, 0x1c
        /*002a*/ 	.short	(.L_14 - .L_13)


	//   ....[0]....
.L_13:
        /*002c*/ 	.word	0x000000f0


	//----- nvinfo : EIATTR_SW_WAR
	.align		4
.L_14:
        /*0030*/ 	.byte	0x04, 0x36
        /*0032*/ 	.short	(.L_16 - .L_15)
.L_15:
        /*0034*/ 	.word	0x00000008
.L_16:


//--------------------- .nv.callgraph             --------------------------
	.section	.nv.callgraph,"",@"SHT_CUDA_CALLGRAPH"
	.align	4
	.sectionentsize	8
	.align		4
        /*0000*/ 	.word	0x00000000
	.align		4
        /*0004*/ 	.word	0xffffffff
	.align		4
        /*0008*/ 	.word	index@(_Z5hellov)
	.align		4
        /*000c*/ 	.word	index@(vprintf)
	.align		4
        /*0010*/ 	.word	0x00000000
	.align		4
        /*0014*/ 	.word	0xfffffffe
	.align		4
        /*0018*/ 	.word	0x00000000
	.align		4
        /*001c*/ 	.word	0xfffffffd
	.align		4
        /*0020*/ 	.word	0x00000000
	.align		4
        /*0024*/ 	.word	0xfffffffc


//--------------------- .nv.constant4             --------------------------
	.section	.nv.constant4,"a",@progbits
	.align	8
	.align		8
.nv.constant4:
        /*0000*/ 	.dword	vprintf
	.align		8
        /*0008*/ 	.dword	$str


//--------------------- .text._Z5hellov           --------------------------
	.section	.text._Z5hellov,"ax",@progbits
	.align	128
        .global         _Z5hellov
        .type           _Z5hellov,@function
        .size           _Z5hellov,(.L_x_2 - _Z5hellov)
        .other          _Z5hellov,@"STO_CUDA_ENTRY STV_DEFAULT"
_Z5hellov:
.text._Z5hellov:
[----:B------:R-:W0:Y:S01]  /*0000*/  LDC R1, c[0x0][0x37c] ;  /* 0x0000df00ff017b82 */ /* 0x000e220000000800 */
[----:B------:R-:W1:Y:S01]  /*0010*/  S2R R8, SR_CTAID.X ;  /* 0x0000000000087919 */ /* 0x000e620000002500 */
[----:B0-----:R-:W-:Y:S01]  /*0020*/  VIADD R1, R1, 0xfffffff8 ;  /* 0xfffffff801017836 */ /* 0x001fe20000000000 */
[----:B------:R-:W-:Y:S01]  /*0030*/  MOV R0, 0x0 ;  /* 0x0000000000007802 */ /* 0x000fe20000000f00 */
[----:B------:R-:W0:Y:S04]  /*0040*/  LDCU UR4, c[0x0][0x2f8] ;  /* 0x00005f00ff0477ac */ /* 0x000e280008000800 */
[----:B------:R2:W3:Y:S01]  /*0050*/  LDC.64 R2, c[0x4][R0] ;  /* 0x0100000000027b82 */ /* 0x0004e20000000a00 */
[----:B------:R-:W4:Y:S01]  /*0060*/  LDCU.64 UR6, c[0x4][0x8] ;  /* 0x01000100ff0677ac */ /* 0x000f220008000a00 */
[----:B------:R-:W5:Y:S01]  /*0070*/  LDCU UR5, c[0x0][0x2fc] ;  /* 0x00005f80ff0577ac */ /* 0x000f620008000800 */
[----:B0-----:R-:W-:Y:S01]  /*0080*/  IADD3 R6, P0, PT, R1, UR4, RZ ;  /* 0x0000000401067c10 */ /* 0x001fe2000ff1e0ff */
[----:B----4-:R-:W-:Y:S01]  /*0090*/  IMAD.U32 R4, RZ, RZ, UR6 ;  /* 0x00000006ff047e24 */ /* 0x010fe2000f8e00ff */
[----:B------:R-:W-:-:S03]  /*00a0*/  MOV R5, UR7 ;  /* 0x0000000700057c02 */ /* 0x000fc60008000f00 */
[----:B-----5:R-:W-:Y:S01]  /*00b0*/  IMAD.X R7, RZ, RZ, UR5, P0 ;  /* 0x00000005ff077e24 */ /* 0x020fe200080e06ff */
[----:B-1----:R2:W-:Y:S07]  /*00c0*/  STL [R1], R8 ;  /* 0x0000000801007387 */ /* 0x0025ee0000100800 */
[----:B------:R-:W-:-:S07]  /*00d0*/  LEPC R20, `(.L_x_0) ;  /* 0x000000001014794e */ /* 0x000fce0000000000 */
[----:B--23--:R-:W-:Y:S05]  /*00e0*/  CALL.ABS.NOINC R2 ;  /* 0x0000000002007343 */ /* 0x00cfea0003c00000 */
.L_x_0:
[----:B------:R-:W-:Y:S05]  /*00f0*/  EXIT ;  /* 0x000000000000794d */ /* 0x000fea0003800000 */
.L_x_1:
[----:B------:R-:W-:-:S00]  /*0100*/  BRA `(.L_x_1) ;  /* 0xfffffffc00fc7947 */ /* 0x000fc0000383ffff */
[----:B------:R-:W-:-:S00]  /*0110*/  NOP ;  /* 0x0000000000007918 */ /* 0x000fc00000000000 */
        /* <DEDUP_REMOVED lines=14> */
.L_x_2:


//--------------------- .nv.global.init           --------------------------
	.section	.nv.global.init,"aw",@progbits
.nv.global.init:
	.type		$str,@object
	.size		$str,(.L_0 - $str)
$str:
        /*0000*/ 	.byte	0x48, 0x65, 0x6c, 0x6c, 0x6f, 0x20, 0x57, 0x6f, 0x72, 0x6c, 0x64, 0x21, 0x20, 0x49, 0x20, 0x61
        /*0010*/ 	.byte	0x6d, 0x20, 0x74, 0x68, 0x72, 0x65, 0x61, 0x64, 0x20, 0x69, 0x6e, 0x20, 0x62, 0x6c, 0x6f, 0x63
        /*0020*/ 	.byte	0x6b, 0x20, 0x25, 0x64, 0x0a, 0x00
.L_0:


//--------------------- .nv.shared.reserved.0     --------------------------
	.section	.nv.shared.reserved.0,"aw",@nobits
	.weak		__nv_reservedSMEM_offset_0_alias
	.size		__nv_reservedSMEM_offset_0_alias, 0, 64
	.other		__nv_reservedSMEM_offset_0_alias,@"STO_CUDA_RESERVED_SHARED STV_DEFAULT"
__nv_reservedSMEM_offset_0_alias:
	.zero		0
	.zero		64


//--------------------- .nv.constant0._Z5hellov   --------------------------
	.section	.nv.constant0._Z5hellov,"a",@progbits
	.sectionflags	@""
	.align	4
.nv.constant0._Z5hellov:
	.zero		896


//--------------------- SYMBOLS --------------------------

	.type		.nv.reservedSmem.offset0,@object
	.size		.nv.reservedSmem.offset0,0x4
	.type		vprintf,@function
